//
// Generated by NVIDIA NVVM Compiler
//
// Compiler Build ID: CL-36424714
// Cuda compilation tools, release 13.0, V13.0.88
// Based on NVVM 20.0.0
//

.version 9.0
.target sm_100
.address_size 64

	// .globl	_Z18sumVectorGPUKernelPiS_i
.extern .shared .align 16 .b8 cache[];

.visible .entry _Z18sumVectorGPUKernelPiS_i(
	.param .u64 .ptr .align 1 _Z18sumVectorGPUKernelPiS_i_param_0,
	.param .u64 .ptr .align 1 _Z18sumVectorGPUKernelPiS_i_param_1,
	.param .u32 _Z18sumVectorGPUKernelPiS_i_param_2
)
{
	.reg .pred 	%p<2>;
	.reg .b32 	%r<8>;
	.reg .b64 	%rd<7>;

	ld.param.u64 	%rd1, [_Z18sumVectorGPUKernelPiS_i_param_0];
	ld.param.u64 	%rd2, [_Z18sumVectorGPUKernelPiS_i_param_1];
	ld.param.u32 	%r2, [_Z18sumVectorGPUKernelPiS_i_param_2];
	mov.u32 	%r3, %ctaid.x;
	mov.u32 	%r4, %ntid.x;
	mov.u32 	%r5, %tid.x;
	mad.lo.s32 	%r1, %r3, %r4, %r5;
	setp.ge.s32 	%p1, %r1, %r2;
	@%p1 bra 	$L__BB0_2;
	cvta.to.global.u64 	%rd3, %rd1;
	cvta.to.global.u64 	%rd4, %rd2;
	mul.wide.s32 	%rd5, %r1, 4;
	add.s64 	%rd6, %rd3, %rd5;
	ld.global.u32 	%r6, [%rd6];
	atom.global.add.u32 	%r7, [%rd4], %r6;
$L__BB0_2:
	ret;

}
	// .globl	_Z27sumVectorGPUReductionKernelPiS_i
.visible .entry _Z27sumVectorGPUReductionKernelPiS_i(
	.param .u64 .ptr .align 1 _Z27sumVectorGPUReductionKernelPiS_i_param_0,
	.param .u64 .ptr .align 1 _Z27sumVectorGPUReductionKernelPiS_i_param_1,
	.param .u32 _Z27sumVectorGPUReductionKernelPiS_i_param_2
)
{
	.reg .pred 	%p<6>;
	.reg .b32 	%r<20>;
	.reg .b64 	%rd<9>;

	ld.param.u64 	%rd1, [_Z27sumVectorGPUReductionKernelPiS_i_param_0];
	ld.param.u64 	%rd2, [_Z27sumVectorGPUReductionKernelPiS_i_param_1];
	ld.param.u32 	%r8, [_Z27sumVectorGPUReductionKernelPiS_i_param_2];
	mov.u32 	%r1, %tid.x;
	mov.u32 	%r2, %ctaid.x;
	mov.u32 	%r19, %ntid.x;
	mad.lo.s32 	%r4, %r2, %r19, %r1;
	setp.ge.s32 	%p1, %r4, %r8;
	shl.b32 	%r9, %r1, 2;
	mov.u32 	%r10, cache;
	add.s32 	%r5, %r10, %r9;
	@%p1 bra 	$L__BB1_2;
	cvta.to.global.u64 	%rd3, %rd1;
	mul.wide.s32 	%rd4, %r4, 4;
	add.s64 	%rd5, %rd3, %rd4;
	ld.global.u32 	%r12, [%rd5];
	st.shared.u32 	[%r5], %r12;
	bra.uni 	$L__BB1_3;
$L__BB1_2:
	mov.b32 	%r11, 0;
	st.shared.u32 	[%r5], %r11;
$L__BB1_3:
	bar.sync 	0;
	setp.lt.u32 	%p2, %r19, 2;
	@%p2 bra 	$L__BB1_7;
$L__BB1_4:
	shr.u32 	%r7, %r19, 1;
	setp.ge.u32 	%p3, %r1, %r7;
	@%p3 bra 	$L__BB1_6;
	shl.b32 	%r13, %r7, 2;
	add.s32 	%r14, %r5, %r13;
	ld.shared.u32 	%r15, [%r14];
	ld.shared.u32 	%r16, [%r5];
	add.s32 	%r17, %r16, %r15;
	st.shared.u32 	[%r5], %r17;
$L__BB1_6:
	bar.sync 	0;
	setp.gt.u32 	%p4, %r19, 3;
	mov.u32 	%r19, %r7;
	@%p4 bra 	$L__BB1_4;
$L__BB1_7:
	setp.ne.s32 	%p5, %r1, 0;
	@%p5 bra 	$L__BB1_9;
	ld.shared.u32 	%r18, [cache];
	cvta.to.global.u64 	%rd6, %rd2;
	mul.wide.u32 	%rd7, %r2, 4;
	add.s64 	%rd8, %rd6, %rd7;
	st.global.u32 	[%rd8], %r18;
$L__BB1_9:
	ret;

}
	// .globl	_Z23finalizeReductionKernelPiS_i
.visible .entry _Z23finalizeReductionKernelPiS_i(
	.param .u64 .ptr .align 1 _Z23finalizeReductionKernelPiS_i_param_0,
	.param .u64 .ptr .align 1 _Z23finalizeReductionKernelPiS_i_param_1,
	.param .u32 _Z23finalizeReductionKernelPiS_i_param_2
)
{
	.reg .pred 	%p<6>;
	.reg .b32 	%r<18>;
	.reg .b64 	%rd<7>;

	ld.param.u64 	%rd1, [_Z23finalizeReductionKernelPiS_i_param_0];
	ld.param.u64 	%rd2, [_Z23finalizeReductionKernelPiS_i_param_1];
	ld.param.u32 	%r6, [_Z23finalizeReductionKernelPiS_i_param_2];
	mov.u32 	%r1, %tid.x;
	setp.ge.s32 	%p1, %r1, %r6;
	shl.b32 	%r7, %r1, 2;
	mov.u32 	%r8, cache;
	add.s32 	%r2, %r8, %r7;
	@%p1 bra 	$L__BB2_2;
	cvta.to.global.u64 	%rd3, %rd1;
	mul.wide.u32 	%rd4, %r1, 4;
	add.s64 	%rd5, %rd3, %rd4;
	ld.global.u32 	%r10, [%rd5];
	st.shared.u32 	[%r2], %r10;
	bra.uni 	$L__BB2_3;
$L__BB2_2:
	mov.b32 	%r9, 0;
	st.shared.u32 	[%r2], %r9;
$L__BB2_3:
	bar.sync 	0;
	mov.u32 	%r17, %ntid.x;
	setp.lt.u32 	%p2, %r17, 2;
	@%p2 bra 	$L__BB2_7;
$L__BB2_4:
	shr.u32 	%r5, %r17, 1;
	setp.ge.u32 	%p3, %r1, %r5;
	@%p3 bra 	$L__BB2_6;
	shl.b32 	%r11, %r5, 2;
	add.s32 	%r12, %r2, %r11;
	ld.shared.u32 	%r13, [%r12];
	ld.shared.u32 	%r14, [%r2];
	add.s32 	%r15, %r14, %r13;
	st.shared.u32 	[%r2], %r15;
$L__BB2_6:
	bar.sync 	0;
	setp.gt.u32 	%p4, %r17, 3;
	mov.u32 	%r17, %r5;
	@%p4 bra 	$L__BB2_4;
$L__BB2_7:
	setp.ne.s32 	%p5, %r1, 0;
	@%p5 bra 	$L__BB2_9;
	ld.shared.u32 	%r16, [cache];
	cvta.to.global.u64 	%rd6, %rd2;
	st.global.u32 	[%rd6], %r16;
$L__BB2_9:
	ret;

}


// ===== COMPILED SASS (sm_100) =====

	.target	sm_100

	.elftype	@"ET_EXEC"


//--------------------- .note.nv.tkinfo           --------------------------
	.section	.note.nv.tkinfo,"",@"SHT_NOTE"
	.sectionflags	@"SHF_NOTE_NV_TKINFO"
	.tkinfo
        /*0018*/ 	.word	0x00000002
        /*0030*/ 	.string	""
        /*0030*/ 	.string	"ptxas"
        /*0030*/ 	.string	"Cuda compilation tools, release 13.0, V13.0.88"
        /*0030*/ 	.string	"Build cuda_13.0.r13.0/compiler.36424714_0"
        /*0030*/ 	.string	"-arch sm_100 -m 64 "



//--------------------- .note.nv.cuinfo           --------------------------
	.section	.note.nv.cuinfo,"",@"SHT_NOTE"
	.sectionflags	@"SHF_NOTE_NV_CUINFO"
        /*0018*/ 	.short	0x0002
        /*001a*/ 	.short	0x0064
        /*001c*/ 	.short	0x0082
	.zero		2


//--------------------- .nv.info                  --------------------------
	.section	.nv.info,"",@"SHT_CUDA_INFO"
	.align	4


	//----- nvinfo : EIATTR_REGCOUNT
	.align		4
        /*0000*/ 	.byte	0x04, 0x2f
        /*0002*/ 	.short	(.L_1 - .L_0)
	.align		4
.L_0:
        /*0004*/ 	.word	index@(_Z18sumVectorGPUKernelPiS_i)
        /*0008*/ 	.word	0x0000000a


	//----- nvinfo : EIATTR_FRAME_SIZE
	.align		4
.L_1:
        /*000c*/ 	.byte	0x04, 0x11
        /*000e*/ 	.short	(.L_3 - .L_2)
	.align		4
.L_2:
        /*0010*/ 	.word	index@(_Z18sumVectorGPUKernelPiS_i)
        /*0014*/ 	.word	0x00000000


	//----- nvinfo : EIATTR_REGCOUNT
	.align		4
.L_3:
        /*0018*/ 	.byte	0x04, 0x2f
        /*001a*/ 	.short	(.L_5 - .L_4)
	.align		4
.L_4:
        /*001c*/ 	.word	index@(_Z27sumVectorGPUReductionKernelPiS_i)
        /*0020*/ 	.word	0x0000000a


	//----- nvinfo : EIATTR_FRAME_SIZE
	.align		4
.L_5:
        /*0024*/ 	.byte	0x04, 0x11
        /*0026*/ 	.short	(.L_7 - .L_6)
	.align		4
.L_6:
        /*0028*/ 	.word	index@(_Z27sumVectorGPUReductionKernelPiS_i)
        /*002c*/ 	.word	0x00000000


	//----- nvinfo : EIATTR_REGCOUNT
	.align		4
.L_7:
        /*0030*/ 	.byte	0x04, 0x2f
        /*0032*/ 	.short	(.L_9 - .L_8)
	.align		4
.L_8:
        /*0034*/ 	.word	index@(_Z23finalizeReductionKernelPiS_i)
        /*0038*/ 	.word	0x0000000a


	//----- nvinfo : EIATTR_FRAME_SIZE
	.align		4
.L_9:
        /*003c*/ 	.byte	0x04, 0x11
        /*003e*/ 	.short	(.L_11 - .L_10)
	.align		4
.L_10:
        /*0040*/ 	.word	index@(_Z23finalizeReductionKernelPiS_i)
        /*0044*/ 	.word	0x00000000


	//----- nvinfo : EIATTR_MIN_STACK_SIZE
	.align		4
.L_11:
        /*0048*/ 	.byte	0x04, 0x12
        /*004a*/ 	.short	(.L_13 - .L_12)
	.align		4
.L_12:
        /*004c*/ 	.word	index@(_Z23finalizeReductionKernelPiS_i)
        /*0050*/ 	.word	0x00000000


	//----- nvinfo : EIATTR_MIN_STACK_SIZE
	.align		4
.L_13:
        /*0054*/ 	.byte	0x04, 0x12
        /*0056*/ 	.short	(.L_15 - .L_14)
	.align		4
.L_14:
        /*0058*/ 	.word	index@(_Z27sumVectorGPUReductionKernelPiS_i)
        /*005c*/ 	.word	0x00000000


	//----- nvinfo : EIATTR_MIN_STACK_SIZE
	.align		4
.L_15:
        /*0060*/ 	.byte	0x04, 0x12
        /*0062*/ 	.short	(.L_17 - .L_16)
	.align		4
.L_16:
        /*0064*/ 	.word	index@(_Z18sumVectorGPUKernelPiS_i)
        /*0068*/ 	.word	0x00000000
.L_17:


//--------------------- .nv.compat                --------------------------
	.section	.nv.compat,"",@"SHT_CUDA_COMPAT_INFO"
	.align	4
        /*0000*/ 	.byte	0x02, 0x09, 0x00, 0x00, 0x02, 0x02, 0x01, 0x00, 0x02, 0x05, 0x05, 0x00, 0x03, 0x07, 0x01, 0x01
        /*0010*/ 	.byte	0x02, 0x03, 0x00, 0x00, 0x02, 0x06, 0x01, 0x00, 0x04, 0x0b, 0x08, 0x00, 0x09, 0x00, 0x00, 0x00
        /*0020*/ 	.byte	0x00, 0x00, 0x00, 0x00


//--------------------- .nv.info._Z23finalizeReductionKernelPiS_i --------------------------
	.section	.nv.info._Z23finalizeReductionKernelPiS_i,"",@"SHT_CUDA_INFO"
	.sectionflags	@""
	.align	4


	//----- nvinfo : EIATTR_CUDA_API_VERSION
	.align		4
        /*0000*/ 	.byte	0x04, 0x37
        /*0002*/ 	.short	(.L_19 - .L_18)
.L_18:
        /*0004*/ 	.word	0x00000082


	//----- nvinfo : EIATTR_KPARAM_INFO
	.align		4
.L_19:
        /*0008*/ 	.byte	0x04, 0x17
        /*000a*/ 	.short	(.L_21 - .L_20)
.L_20:
        /*000c*/ 	.word	0x00000000
        /*0010*/ 	.short	0x0002
        /*0012*/ 	.short	0x0010
        /*0014*/ 	.byte	0x00, 0xf0, 0x11, 0x00


	//----- nvinfo : EIATTR_KPARAM_INFO
	.align		4
.L_21:
        /*0018*/ 	.byte	0x04, 0x17
        /*001a*/ 	.short	(.L_23 - .L_22)
.L_22:
        /*001c*/ 	.word	0x00000000
        /*0020*/ 	.short	0x0001
        /*0022*/ 	.short	0x0008
        /*0024*/ 	.byte	0x00, 0xf5, 0x21, 0x00


	//----- nvinfo : EIATTR_KPARAM_INFO
	.align		4
.L_23:
        /*0028*/ 	.byte	0x04, 0x17
        /*002a*/ 	.short	(.L_25 - .L_24)
.L_24:
        /*002c*/ 	.word	0x00000000
        /*0030*/ 	.short	0x0000
        /*0032*/ 	.short	0x0000
        /*0034*/ 	.byte	0x00, 0xf5, 0x21, 0x00


	//----- nvinfo : EIATTR_SPARSE_MMA_MASK
	.align		4
.L_25:
        /*0038*/ 	.byte	0x03, 0x50
        /*003a*/ 	.short	0x0000


	//----- nvinfo : EIATTR_MAXREG_COUNT
	.align		4
        /*003c*/ 	.byte	0x03, 0x1b
        /*003e*/ 	.short	0x00ff


	//----- nvinfo : EIATTR_NUM_BARRIERS
	.align		4
        /*0040*/ 	.byte	0x02, 0x4c
        /*0042*/ 	.byte	0x01
	.zero		1


	//----- nvinfo : EIATTR_MERCURY_ISA_VERSION
	.align		4
        /*0044*/ 	.byte	0x03, 0x5f
        /*0046*/ 	.short	0x0101


	//----- nvinfo : EIATTR_VRC_CTA_INIT_COUNT
	.align		4
        /*0048*/ 	.byte	0x02, 0x4a
	.zero		1
	.zero		1


	//----- nvinfo : EIATTR_EXIT_INSTR_OFFSETS
	.align		4
        /*004c*/ 	.byte	0x04, 0x1c
        /*004e*/ 	.short	(.L_27 - .L_26)


	//   ....[0]....
.L_26:
        /*0050*/ 	.word	0x000001f0


	//   ....[1]....
        /*0054*/ 	.word	0x00000260


	//----- nvinfo : EIATTR_CBANK_PARAM_SIZE
	.align		4
.L_27:
        /*0058*/ 	.byte	0x03, 0x19
        /*005a*/ 	.short	0x0014


	//----- nvinfo : EIATTR_PARAM_CBANK
	.align		4
        /*005c*/ 	.byte	0x04, 0x0a
        /*005e*/ 	.short	(.L_29 - .L_28)
	.align		4
.L_28:
        /*0060*/ 	.word	index@(.nv.constant0._Z23finalizeReductionKernelPiS_i)
        /*0064*/ 	.short	0x0380
        /*0066*/ 	.short	0x0014


	//----- nvinfo : EIATTR_SW_WAR
	.align		4
.L_29:
        /*0068*/ 	.byte	0x04, 0x36
        /*006a*/ 	.short	(.L_31 - .L_30)
.L_30:
        /*006c*/ 	.word	0x00000008
.L_31:


//--------------------- .nv.info._Z27sumVectorGPUReductionKernelPiS_i --------------------------
	.section	.nv.info._Z27sumVectorGPUReductionKernelPiS_i,"",@"SHT_CUDA_INFO"
	.sectionflags	@""
	.align	4


	//----- nvinfo : EIATTR_CUDA_API_VERSION
	.align		4
        /*0000*/ 	.byte	0x04, 0x37
        /*0002*/ 	.short	(.L_33 - .L_32)
.L_32:
        /*0004*/ 	.word	0x00000082


	//----- nvinfo : EIATTR_KPARAM_INFO
	.align		4
.L_33:
        /*0008*/ 	.byte	0x04, 0x17
        /*000a*/ 	.short	(.L_35 - .L_34)
.L_34:
        /*000c*/ 	.word	0x00000000
        /*0010*/ 	.short	0x0002
        /*0012*/ 	.short	0x0010
        /*0014*/ 	.byte	0x00, 0xf0, 0x11, 0x00


	//----- nvinfo : EIATTR_KPARAM_INFO
	.align		4
.L_35:
        /*0018*/ 	.byte	0x04, 0x17
        /*001a*/ 	.short	(.L_37 - .L_36)
.L_36:
        /*001c*/ 	.word	0x00000000
        /*0020*/ 	.short	0x0001
        /*0022*/ 	.short	0x0008
        /*0024*/ 	.byte	0x00, 0xf5, 0x21, 0x00


	//----- nvinfo : EIATTR_KPARAM_INFO
	.align		4
.L_37:
        /*0028*/ 	.byte	0x04, 0x17
        /*002a*/ 	.short	(.L_39 - .L_38)
.L_38:
        /*002c*/ 	.word	0x00000000
        /*0030*/ 	.short	0x0000
        /*0032*/ 	.short	0x0000
        /*0034*/ 	.byte	0x00, 0xf5, 0x21, 0x00


	//----- nvinfo : EIATTR_SPARSE_MMA_MASK
	.align		4
.L_39:
        /*0038*/ 	.byte	0x03, 0x50
        /*003a*/ 	.short	0x0000


	//----- nvinfo : EIATTR_MAXREG_COUNT
	.align		4
        /*003c*/ 	.byte	0x03, 0x1b
        /*003e*/ 	.short	0x00ff


	//----- nvinfo : EIATTR_NUM_BARRIERS
	.align		4
        /*0040*/ 	.byte	0x02, 0x4c
        /*0042*/ 	.byte	0x01
	.zero		1


	//----- nvinfo : EIATTR_MERCURY_ISA_VERSION
	.align		4
        /*0044*/ 	.byte	0x03, 0x5f
        /*0046*/ 	.short	0x0101


	//----- nvinfo : EIATTR_VRC_CTA_INIT_COUNT
	.align		4
        /*0048*/ 	.byte	0x02, 0x4a
	.zero		1
	.zero		1


	//----- nvinfo : EIATTR_EXIT_INSTR_OFFSETS
	.align		4
        /*004c*/ 	.byte	0x04, 0x1c
        /*004e*/ 	.short	(.L_41 - .L_40)


	//   ....[0]....
.L_40:
        /*0050*/ 	.word	0x00000210


	//   ....[1]....
        /*0054*/ 	.word	0x00000290


	//----- nvinfo : EIATTR_CBANK_PARAM_SIZE
	.align		4
.L_41:
        /*0058*/ 	.byte	0x03, 0x19
        /*005a*/ 	.short	0x0014


	//----- nvinfo : EIATTR_PARAM_CBANK
	.align		4
        /*005c*/ 	.byte	0x04, 0x0a
        /*005e*/ 	.short	(.L_43 - .L_42)
	.align		4
.L_42:
        /*0060*/ 	.word	index@(.nv.constant0._Z27sumVectorGPUReductionKernelPiS_i)
        /*0064*/ 	.short	0x0380
        /*0066*/ 	.short	0x0014


	//----- nvinfo : EIATTR_SW_WAR
	.align		4
.L_43:
        /*0068*/ 	.byte	0x04, 0x36
        /*006a*/ 	.short	(.L_45 - .L_44)
.L_44:
        /*006c*/ 	.word	0x00000008
.L_45:


//--------------------- .nv.info._Z18sumVectorGPUKernelPiS_i --------------------------
	.section	.nv.info._Z18sumVectorGPUKernelPiS_i,"",@"SHT_CUDA_INFO"
	.sectionflags	@""
	.align	4


	//----- nvinfo : EIATTR_CUDA_API_VERSION
	.align		4
        /*0000*/ 	.byte	0x04, 0x37
        /*0002*/ 	.short	(.L_47 - .L_46)
.L_46:
        /*0004*/ 	.word	0x00000082


	//----- nvinfo : EIATTR_KPARAM_INFO
	.align		4
.L_47:
        /*0008*/ 	.byte	0x04, 0x17
        /*000a*/ 	.short	(.L_49 - .L_48)
.L_48:
        /*000c*/ 	.word	0x00000000
        /*0010*/ 	.short	0x0002
        /*0012*/ 	.short	0x0010
        /*0014*/ 	.byte	0x00, 0xf0, 0x11, 0x00


	//----- nvinfo : EIATTR_KPARAM_INFO
	.align		4
.L_49:
        /*0018*/ 	.byte	0x04, 0x17
        /*001a*/ 	.short	(.L_51 - .L_50)
.L_50:
        /*001c*/ 	.word	0x00000000
        /*0020*/ 	.short	0x0001
        /*0022*/ 	.short	0x0008
        /*0024*/ 	.byte	0x00, 0xf5, 0x21, 0x00


	//----- nvinfo : EIATTR_KPARAM_INFO
	.align		4
.L_51:
        /*0028*/ 	.byte	0x04, 0x17
        /*002a*/ 	.short	(.L_53 - .L_52)
.L_52:
        /*002c*/ 	.word	0x00000000
        /*0030*/ 	.short	0x0000
        /*0032*/ 	.short	0x0000
        /*0034*/ 	.byte	0x00, 0xf5, 0x21, 0x00


	//----- nvinfo : EIATTR_SPARSE_MMA_MASK
	.align		4
.L_53:
        /*0038*/ 	.byte	0x03, 0x50
        /*003a*/ 	.short	0x0000


	//----- nvinfo : EIATTR_MAXREG_COUNT
	.align		4
        /*003c*/ 	.byte	0x03, 0x1b
        /*003e*/ 	.short	0x00ff


	//----- nvinfo : EIATTR_MERCURY_ISA_VERSION
	.align		4
        /*0040*/ 	.byte	0x03, 0x5f
        /*0042*/ 	.short	0x0101


	//----- nvinfo : EIATTR_INT_WARP_WIDE_INSTR_OFFSETS
	.align		4
        /*0044*/ 	.byte	0x04, 0x31
        /*0046*/ 	.short	(.L_55 - .L_54)


	//   ....[0]....
.L_54:
        /*0048*/ 	.word	0x000000d0


	//   ....[1]....
        /*004c*/ 	.word	0x00000110


	//----- nvinfo : EIATTR_VRC_CTA_INIT_COUNT
	.align		4
.L_55:
        /*0050*/ 	.byte	0x02, 0x4a
	.zero		1
	.zero		1


	//----- nvinfo : EIATTR_EXIT_INSTR_OFFSETS
	.align		4
        /*0054*/ 	.byte	0x04, 0x1c
        /*0056*/ 	.short	(.L_57 - .L_56)


	//   ....[0]....
.L_56:
        /*0058*/ 	.word	0x00000070


	//   ....[1]....
        /*005c*/ 	.word	0x00000140


	//----- nvinfo : EIATTR_CBANK_PARAM_SIZE
	.align		4
.L_57:
        /*0060*/ 	.byte	0x03, 0x19
        /*0062*/ 	.short	0x0014


	//----- nvinfo : EIATTR_PARAM_CBANK
	.align		4
        /*0064*/ 	.byte	0x04, 0x0a
        /*0066*/ 	.short	(.L_59 - .L_58)
	.align		4
.L_58:
        /*0068*/ 	.word	index@(.nv.constant0._Z18sumVectorGPUKernelPiS_i)
        /*006c*/ 	.short	0x0380
        /*006e*/ 	.short	0x0014


	//----- nvinfo : EIATTR_SW_WAR
	.align		4
.L_59:
        /*0070*/ 	.byte	0x04, 0x36
        /*0072*/ 	.short	(.L_61 - .L_60)
.L_60:
        /*0074*/ 	.word	0x00000008
.L_61:


//--------------------- .nv.callgraph             --------------------------
	.section	.nv.callgraph,"",@"SHT_CUDA_CALLGRAPH"
	.align	4
	.sectionentsize	8
	.align		4
        /*0000*/ 	.word	0x00000000
	.align		4
        /*0004*/ 	.word	0xffffffff
	.align		4
        /*0008*/ 	.word	0x00000000
	.align		4
        /*000c*/ 	.word	0xfffffffe
	.align		4
        /*0010*/ 	.word	0x00000000
	.align		4
        /*0014*/ 	.word	0xfffffffd
	.align		4
        /*0018*/ 	.word	0x00000000
	.align		4
        /*001c*/ 	.word	0xfffffffc


//--------------------- .text._Z23finalizeReductionKernelPiS_i --------------------------
	.section	.text._Z23finalizeReductionKernelPiS_i,"ax",@progbits
	.align	128
        .global         _Z23finalizeReductionKernelPiS_i
        .type           _Z23finalizeReductionKernelPiS_i,@function
        .size           _Z23finalizeReductionKernelPiS_i,(.L_x_7 - _Z23finalizeReductionKernelPiS_i)
        .other          _Z23finalizeReductionKernelPiS_i,@"STO_CUDA_ENTRY STV_DEFAULT"
_Z23finalizeReductionKernelPiS_i:
.text._Z23finalizeReductionKernelPiS_i:
[----:B------:R-:W-:Y:S01]  /*0000*/  LDC R1, c[0x0][0x37c] ;  /* 0x0000df00ff017b82 */ /* 0x000fe20000000800 */
[----:B------:R-:W0:Y:S01]  /*0010*/  S2R R7, SR_TID.X ;  /* 0x0000000000077919 */ /* 0x000e220000002100 */
[----:B------:R-:W0:Y:S01]  /*0020*/  LDCU UR4, c[0x0][0x390] ;  /* 0x00007200ff0477ac */ /* 0x000e220008000800 */
[----:B------:R-:W1:Y:S01]  /*0030*/  LDCU.64 UR6, c[0x0][0x358] ;  /* 0x00006b00ff0677ac */ /* 0x000e620008000a00 */
[----:B0-----:R-:W-:-:S13]  /*0040*/  ISETP.GE.AND P1, PT, R7, UR4, PT ;  /* 0x0000000407007c0c */ /* 0x001fda000bf26270 */
[----:B------:R-:W0:Y:S02]  /*0050*/  @!P1 LDC.64 R2, c[0x0][0x380] ;  /* 0x0000e000ff029b82 */ /* 0x000e240000000a00 */
[----:B0-----:R-:W-:-:S06]  /*0060*/  @!P1 IMAD.WIDE.U32 R2, R7, 0x4, R2 ;  /* 0x0000000407029825 */ /* 0x001fcc00078e0002 */
[----:B-1----:R-:W2:Y:S01]  /*0070*/  @!P1 LDG.E R3, desc[UR6][R2.64] ;  /* 0x0000000602039981 */ /* 0x002ea2000c1e1900 */
[----:B------:R-:W0:Y:S01]  /*0080*/  S2UR UR5, SR_CgaCtaId ;  /* 0x00000000000579c3 */ /* 0x000e220000008800 */
[----:B------:R-:W-:Y:S01]  /*0090*/  UMOV UR4, 0x400 ;  /* 0x0000040000047882 */ /* 0x000fe20000000000 */
[----:B------:R-:W1:Y:S01]  /*00a0*/  LDCU UR8, c[0x0][0x360] ;  /* 0x00006c00ff0877ac */ /* 0x000e620008000800 */
[----:B------:R-:W-:Y:S01]  /*00b0*/  ISETP.NE.AND P0, PT, R7, RZ, PT ;  /* 0x000000ff0700720c */ /* 0x000fe20003f05270 */
[----:B-1----:R-:W-:Y:S02]  /*00c0*/  UISETP.GE.U32.AND UP0, UPT, UR8, 0x2, UPT ;  /* 0x000000020800788c */ /* 0x002fe4000bf06070 */
[----:B0-----:R-:W-:-:S06]  /*00d0*/  ULEA UR4, UR5, UR4, 0x18 ;  /* 0x0000000405047291 */ /* 0x001fcc000f8ec0ff */
[----:B------:R-:W-:-:S05]  /*00e0*/  LEA R0, R7, UR4, 0x2 ;  /* 0x0000000407007c11 */ /* 0x000fca000f8e10ff */
[----:B--2---:R0:W-:Y:S04]  /*00f0*/  @!P1 STS [R0], R3 ;  /* 0x0000000300009388 */ /* 0x0041e80000000800 */
[----:B------:R0:W-:Y:S01]  /*0100*/  @P1 STS [R0], RZ ;  /* 0x000000ff00001388 */ /* 0x0001e20000000800 */
[----:B------:R-:W-:Y:S06]  /*0110*/  BAR.SYNC.DEFER_BLOCKING 0x0 ;  /* 0x0000000000007b1d */ /* 0x000fec0000010000 */
[----:B------:R-:W-:Y:S05]  /*0120*/  BRA.U !UP0, `(.L_x_0) ;  /* 0x0000000108307547 */ /* 0x000fea000b800000 */
[----:B------:R-:W-:-:S07]  /*0130*/  IMAD.U32 R2, RZ, RZ, UR8 ;  /* 0x00000008ff027e24 */ /* 0x000fce000f8e00ff */
.L_x_1:
[----:B------:R-:W-:-:S04]  /*0140*/  SHF.R.U32.HI R6, RZ, 0x1, R2 ;  /* 0x00000001ff067819 */ /* 0x000fc80000011602 */
[----:B------:R-:W-:-:S13]  /*0150*/  ISETP.GE.U32.AND P1, PT, R7, R6, PT ;  /* 0x000000060700720c */ /* 0x000fda0003f26070 */
[----:B0-----:R-:W-:Y:S01]  /*0160*/  @!P1 IMAD R3, R6, 0x4, R0 ;  /* 0x0000000406039824 */ /* 0x001fe200078e0200 */
[----:B------:R-:W-:Y:S05]  /*0170*/  @!P1 LDS R4, [R0] ;  /* 0x0000000000049984 */ /* 0x000fea0000000800 */
[----:B------:R-:W0:Y:S02]  /*0180*/  @!P1 LDS R3, [R3] ;  /* 0x0000000003039984 */ /* 0x000e240000000800 */
[----:B0-----:R-:W-:-:S05]  /*0190*/  @!P1 IMAD.IADD R5, R3, 0x1, R4 ;  /* 0x0000000103059824 */ /* 0x001fca00078e0204 */
[----:B------:R1:W-:Y:S01]  /*01a0*/  @!P1 STS [R0], R5 ;  /* 0x0000000500009388 */ /* 0x0003e20000000800 */
[----:B------:R-:W-:Y:S01]  /*01b0*/  BAR.SYNC.DEFER_BLOCKING 0x0 ;  /* 0x0000000000007b1d */ /* 0x000fe20000010000 */
[----:B------:R-:W-:Y:S01]  /*01c0*/  ISETP.GT.U32.AND P1, PT, R2, 0x3, PT ;  /* 0x000000030200780c */ /* 0x000fe20003f24070 */
[----:B------:R-:W-:-:S12]  /*01d0*/  IMAD.MOV.U32 R2, RZ, RZ, R6 ;  /* 0x000000ffff027224 */ /* 0x000fd800078e0006 */
[----:B-1----:R-:W-:Y:S05]  /*01e0*/  @P1 BRA `(.L_x_1) ;  /* 0xfffffffc00d41947 */ /* 0x002fea000383ffff */
.L_x_0:
[----:B------:R-:W-:Y:S05]  /*01f0*/  @P0 EXIT ;  /* 0x000000000000094d */ /* 0x000fea0003800000 */
[----:B------:R-:W1:Y:S01]  /*0200*/  S2UR UR5, SR_CgaCtaId ;  /* 0x00000000000579c3 */ /* 0x000e620000008800 */
[----:B------:R-:W-:-:S07]  /*0210*/  UMOV UR4, 0x400 ;  /* 0x0000040000047882 */ /* 0x000fce0000000000 */
[----:B0-----:R-:W0:Y:S01]  /*0220*/  LDC.64 R2, c[0x0][0x388] ;  /* 0x0000e200ff027b82 */ /* 0x001e220000000a00 */
[----:B-1----:R-:W-:-:S09]  /*0230*/  ULEA UR4, UR5, UR4, 0x18 ;  /* 0x0000000405047291 */ /* 0x002fd2000f8ec0ff */
[----:B------:R-:W0:Y:S04]  /*0240*/  LDS R5, [UR4] ;  /* 0x00000004ff057984 */ /* 0x000e280008000800 */
[----:B0-----:R-:W-:Y:S01]  /*0250*/  STG.E desc[UR6][R2.64], R5 ;  /* 0x0000000502007986 */ /* 0x001fe2000c101906 */
[----:B------:R-:W-:Y:S05]  /*0260*/  EXIT ;  /* 0x000000000000794d */ /* 0x000fea0003800000 */
.L_x_2:
[----:B------:R-:W-:-:S00]  /*0270*/  BRA `(.L_x_2) ;  /* 0xfffffffc00fc7947 */ /* 0x000fc0000383ffff */
[----:B------:R-:W-:-:S00]  /*0280*/  NOP ;  /* 0x0000000000007918 */ /* 0x000fc00000000000 */
[----:B------:R-:W-:-:S00]  /*0290*/  NOP ;  /* 0x0000000000007918 */ /* 0x000fc00000000000 */
[----:B------:R-:W-:-:S00]  /*02a0*/  NOP ;  /* 0x0000000000007918 */ /* 0x000fc00000000000 */
[----:B------:R-:W-:-:S00]  /*02b0*/  NOP ;  /* 0x0000000000007918 */ /* 0x000fc00000000000 */
[----:B------:R-:W-:-:S00]  /*02c0*/  NOP ;  /* 0x0000000000007918 */ /* 0x000fc00000000000 */
[----:B------:R-:W-:-:S00]  /*02d0*/  NOP ;  /* 0x0000000000007918 */ /* 0x000fc00000000000 */
[----:B------:R-:W-:-:S00]  /*02e0*/  NOP ;  /* 0x0000000000007918 */ /* 0x000fc00000000000 */
[----:B------:R-:W-:-:S00]  /*02f0*/  NOP ;  /* 0x0000000000007918 */ /* 0x000fc00000000000 */
.L_x_7:


//--------------------- .text._Z27sumVectorGPUReductionKernelPiS_i --------------------------
	.section	.text._Z27sumVectorGPUReductionKernelPiS_i,"ax",@progbits
	.align	128
        .global         _Z27sumVectorGPUReductionKernelPiS_i
        .type           _Z27sumVectorGPUReductionKernelPiS_i,@function
        .size           _Z27sumVectorGPUReductionKernelPiS_i,(.L_x_8 - _Z27sumVectorGPUReductionKernelPiS_i)
        .other          _Z27sumVectorGPUReductionKernelPiS_i,@"STO_CUDA_ENTRY STV_DEFAULT"
_Z27sumVectorGPUReductionKernelPiS_i:
.text._Z27sumVectorGPUReductionKernelPiS_i:
[----:B------:R-:W-:Y:S01]  /*0000*/  LDC R1, c[0x0][0x37c] ;  /* 0x0000df00ff017b82 */ /* 0x000fe20000000800 */
[----:B------:R-:W0:Y:S01]  /*0010*/  S2R R6, SR_TID.X ;  /* 0x0000000000067919 */ /* 0x000e220000002100 */
[----:B------:R-:W0:Y:S01]  /*0020*/  LDCU UR8, c[0x0][0x360] ;  /* 0x00006c00ff0877ac */ /* 0x000e220008000800 */
[----:B------:R-:W0:Y:S01]  /*0030*/  S2R R7, SR_CTAID.X ;  /* 0x0000000000077919 */ /* 0x000e220000002500 */
[----:B------:R-:W1:Y:S01]  /*0040*/  LDCU UR4, c[0x0][0x390] ;  /* 0x00007200ff0477ac */ /* 0x000e620008000800 */
[----:B------:R-:W2:Y:S01]  /*0050*/  LDCU.64 UR6, c[0x0][0x358] ;  /* 0x00006b00ff0677ac */ /* 0x000ea20008000a00 */
[----:B0-----:R-:W-:-:S05]  /*0060*/  IMAD R5, R7, UR8, R6 ;  /* 0x0000000807057c24 */ /* 0x001fca000f8e0206 */
[----:B-1----:R-:W-:-:S13]  /*0070*/  ISETP.GE.AND P1, PT, R5, UR4, PT ;  /* 0x0000000405007c0c */ /* 0x002fda000bf26270 */
[----:B------:R-:W0:Y:S02]  /*0080*/  @!P1 LDC.64 R2, c[0x0][0x380] ;  /* 0x0000e000ff029b82 */ /* 0x000e240000000a00 */
[----:B0-----:R-:W-:-:S06]  /*0090*/  @!P1 IMAD.WIDE R2, R5, 0x4, R2 ;  /* 0x0000000405029825 */ /* 0x001fcc00078e0202 */
[----:B--2---:R-:W2:Y:S01]  /*00a0*/  @!P1 LDG.E R3, desc[UR6][R2.64] ;  /* 0x0000000602039981 */ /* 0x004ea2000c1e1900 */
[----:B------:R-:W0:Y:S01]  /*00b0*/  S2UR UR5, SR_CgaCtaId ;  /* 0x00000000000579c3 */ /* 0x000e220000008800 */
[----:B------:R-:W-:Y:S01]  /*00c0*/  IMAD.U32 R4, RZ, RZ, UR8 ;  /* 0x00000008ff047e24 */ /* 0x000fe2000f8e00ff */
[----:B------:R-:W-:Y:S01]  /*00d0*/  UMOV UR4, 0x400 ;  /* 0x0000040000047882 */ /* 0x000fe20000000000 */
[----:B------:R-:W-:-:S03]  /*00e0*/  ISETP.NE.AND P0, PT, R6, RZ, PT ;  /* 0x000000ff0600720c */ /* 0x000fc60003f05270 */
[----:B------:R-:W-:Y:S01]  /*00f0*/  ISETP.GE.U32.AND P2, PT, R4, 0x2, PT ;  /* 0x000000020400780c */ /* 0x000fe20003f46070 */
[----:B0-----:R-:W-:-:S06]  /*0100*/  ULEA UR4, UR5, UR4, 0x18 ;  /* 0x0000000405047291 */ /* 0x001fcc000f8ec0ff */
[----:B------:R-:W-:-:S05]  /*0110*/  LEA R0, R6, UR4, 0x2 ;  /* 0x0000000406007c11 */ /* 0x000fca000f8e10ff */
[----:B--2---:R0:W-:Y:S04]  /*0120*/  @!P1 STS [R0], R3 ;  /* 0x0000000300009388 */ /* 0x0041e80000000800 */
[----:B------:R0:W-:Y:S01]  /*0130*/  @P1 STS [R0], RZ ;  /* 0x000000ff00001388 */ /* 0x0001e20000000800 */
[----:B------:R-:W-:Y:S06]  /*0140*/  BAR.SYNC.DEFER_BLOCKING 0x0 ;  /* 0x0000000000007b1d */ /* 0x000fec0000010000 */
[----:B------:R-:W-:Y:S05]  /*0150*/  @!P2 BRA `(.L_x_3) ;  /* 0x00000000002ca947 */ /* 0x000fea0003800000 */
.L_x_4:
[----:B------:R-:W-:-:S04]  /*0160*/  SHF.R.U32.HI R5, RZ, 0x1, R4 ;  /* 0x00000001ff057819 */ /* 0x000fc80000011604 */
[----:B------:R-:W-:-:S13]  /*0170*/  ISETP.GE.U32.AND P1, PT, R6, R5, PT ;  /* 0x000000050600720c */ /* 0x000fda0003f26070 */
[----:B------:R-:W-:Y:S01]  /*0180*/  @!P1 IMAD R2, R5, 0x4, R0 ;  /* 0x0000000405029824 */ /* 0x000fe200078e0200 */
[----:B0-----:R-:W-:Y:S05]  /*0190*/  @!P1 LDS R3, [R0] ;  /* 0x0000000000039984 */ /* 0x001fea0000000800 */
[----:B------:R-:W0:Y:S02]  /*01a0*/  @!P1 LDS R2, [R2] ;  /* 0x0000000002029984 */ /* 0x000e240000000800 */
[----:B0-----:R-:W-:-:S05]  /*01b0*/  @!P1 IMAD.IADD R3, R2, 0x1, R3 ;  /* 0x0000000102039824 */ /* 0x001fca00078e0203 */
[----:B------:R1:W-:Y:S01]  /*01c0*/  @!P1 STS [R0], R3 ;  /* 0x0000000300009388 */ /* 0x0003e20000000800 */
[----:B------:R-:W-:Y:S01]  /*01d0*/  BAR.SYNC.DEFER_BLOCKING 0x0 ;  /* 0x0000000000007b1d */ /* 0x000fe20000010000 */
[----:B------:R-:W-:Y:S01]  /*01e0*/  ISETP.GT.U32.AND P1, PT, R4, 0x3, PT ;  /* 0x000000030400780c */ /* 0x000fe20003f24070 */
[----:B------:R-:W-:-:S12]  /*01f0*/  IMAD.MOV.U32 R4, RZ, RZ, R5 ;  /* 0x000000ffff047224 */ /* 0x000fd800078e0005 */
[----:B-1----:R-:W-:Y:S05]  /*0200*/  @P1 BRA `(.L_x_4) ;  /* 0xfffffffc00d41947 */ /* 0x002fea000383ffff */
.L_x_3:
[----:B------:R-:W-:Y:S05]  /*0210*/  @P0 EXIT ;  /* 0x000000000000094d */ /* 0x000fea0003800000 */
[----:B------:R-:W1:Y:S01]  /*0220*/  S2UR UR5, SR_CgaCtaId ;  /* 0x00000000000579c3 */ /* 0x000e620000008800 */
[----:B------:R-:W-:-:S07]  /*0230*/  UMOV UR4, 0x400 ;  /* 0x0000040000047882 */ /* 0x000fce0000000000 */
[----:B0-----:R-:W0:Y:S01]  /*0240*/  LDC.64 R2, c[0x0][0x388] ;  /* 0x0000e200ff027b82 */ /* 0x001e220000000a00 */
[----:B-1----:R-:W-:Y:S01]  /*0250*/  ULEA UR4, UR5, UR4, 0x18 ;  /* 0x0000000405047291 */ /* 0x002fe2000f8ec0ff */
[----:B0-----:R-:W-:-:S08]  /*0260*/  IMAD.WIDE.U32 R2, R7, 0x4, R2 ;  /* 0x0000000407027825 */ /* 0x001fd000078e0002 */
[----:B------:R-:W0:Y:S04]  /*0270*/  LDS R5, [UR4] ;  /* 0x00000004ff057984 */ /* 0x000e280008000800 */
[----:B0-----:R-:W-:Y:S01]  /*0280*/  STG.E desc[UR6][R2.64], R5 ;  /* 0x0000000502007986 */ /* 0x001fe2000c101906 */
[----:B------:R-:W-:Y:S05]  /*0290*/  EXIT ;  /* 0x000000000000794d */ /* 0x000fea0003800000 */
.L_x_5:
        /* <DEDUP_REMOVED lines=14> */
.L_x_8:


//--------------------- .text._Z18sumVectorGPUKernelPiS_i --------------------------
	.section	.text._Z18sumVectorGPUKernelPiS_i,"ax",@progbits
	.align	128
        .global         _Z18sumVectorGPUKernelPiS_i
        .type           _Z18sumVectorGPUKernelPiS_i,@function
        .size           _Z18sumVectorGPUKernelPiS_i,(.L_x_9 - _Z18sumVectorGPUKernelPiS_i)
        .other          _Z18sumVectorGPUKernelPiS_i,@"STO_CUDA_ENTRY STV_DEFAULT"
_Z18sumVectorGPUKernelPiS_i:
.text._Z18sumVectorGPUKernelPiS_i:
[----:B------:R-:W-:Y:S01]  /*0000*/  LDC R1, c[0x0][0x37c] ;  /* 0x0000df00ff017b82 */ /* 0x000fe20000000800 */
[----:B------:R-:W0:Y:S07]  /*0010*/  S2R R0, SR_TID.X ;  /* 0x0000000000007919 */ /* 0x000e2e0000002100 */
[----:B------:R-:W0:Y:S01]  /*0020*/  S2UR UR4, SR_CTAID.X ;  /* 0x00000000000479c3 */ /* 0x000e220000002500 */
[----:B------:R-:W1:Y:S07]  /*0030*/  LDCU UR5, c[0x0][0x390] ;  /* 0x00007200ff0577ac */ /* 0x000e6e0008000800 */
[----:B------:R-:W0:Y:S02]  /*0040*/  LDC R5, c[0x0][0x360] ;  /* 0x0000d800ff057b82 */ /* 0x000e240000000800 */
[----:B0-----:R-:W-:-:S05]  /*0050*/  IMAD R5, R5, UR4, R0 ;  /* 0x0000000405057c24 */ /* 0x001fca000f8e0200 */
[----:B-1----:R-:W-:-:S13]  /*0060*/  ISETP.GE.AND P0, PT, R5, UR5, PT ;  /* 0x0000000505007c0c */ /* 0x002fda000bf06270 */
[----:B------:R-:W-:Y:S05]  /*0070*/  @P0 EXIT ;  /* 0x000000000000094d */ /* 0x000fea0003800000 */
[----:B------:R-:W0:Y:S01]  /*0080*/  LDC.64 R2, c[0x0][0x380] ;  /* 0x0000e000ff027b82 */ /* 0x000e220000000a00 */
[----:B------:R-:W1:Y:S01]  /*0090*/  LDCU.64 UR6, c[0x0][0x358] ;  /* 0x00006b00ff0677ac */ /* 0x000e620008000a00 */
[----:B0-----:R-:W-:-:S06]  /*00a0*/  IMAD.WIDE R2, R5, 0x4, R2 ;  /* 0x0000000405027825 */ /* 0x001fcc00078e0202 */
[----:B-1----:R-:W2:Y:S01]  /*00b0*/  LDG.E R2, desc[UR6][R2.64] ;  /* 0x0000000602027981 */ /* 0x002ea2000c1e1900 */
[----:B------:R-:W0:Y:S01]  /*00c0*/  LDC.64 R4, c[0x0][0x388] ;  /* 0x0000e200ff047b82 */ /* 0x000e220000000a00 */
[----:B------:R-:W-:Y:S01]  /*00d0*/  VOTEU.ANY UR4, UPT, PT ;  /* 0x0000000000047886 */ /* 0x000fe200038e0100 */
[----:B------:R-:W1:Y:S01]  /*00e0*/  S2R R0, SR_LANEID ;  /* 0x0000000000007919 */ /* 0x000e620000000000 */
[----:B------:R-:W-:-:S06]  /*00f0*/  UFLO.U32 UR4, UR4 ;  /* 0x00000004000472bd */ /* 0x000fcc00080e0000 */
[----:B-1----:R-:W-:Y:S01]  /*0100*/  ISETP.EQ.U32.AND P0, PT, R0, UR4, PT ;  /* 0x0000000400007c0c */ /* 0x002fe2000bf02070 */
[----:B--2---:R-:W1:Y:S02]  /*0110*/  REDUX.SUM UR5, R2 ;  /* 0x00000000020573c4 */ /* 0x004e64000000c000 */
[----:B-1----:R-:W-:-:S10]  /*0120*/  MOV R7, UR5 ;  /* 0x0000000500077c02 */ /* 0x002fd40008000f00 */
[----:B0-----:R-:W-:Y:S01]  /*0130*/  @P0 REDG.E.ADD.STRONG.GPU desc[UR6][R4.64], R7 ;  /* 0x000000070400098e */ /* 0x001fe2000c12e106 */
[----:B------:R-:W-:Y:S05]  /*0140*/  EXIT ;  /* 0x000000000000794d */ /* 0x000fea0003800000 */
.L_x_6:
        /* <DEDUP_REMOVED lines=11> */
.L_x_9:


//--------------------- .nv.shared._Z23finalizeReductionKernelPiS_i --------------------------
	.section	.nv.shared._Z23finalizeReductionKernelPiS_i,"aw",@nobits
	.sectionflags	@""
	.align	16
	.zero		1024


//--------------------- .nv.shared.reserved.0     --------------------------
	.section	.nv.shared.reserved.0,"aw",@nobits
	.weak		__nv_reservedSMEM_offset_0_alias
	.size		__nv_reservedSMEM_offset_0_alias, 0, 64
	.other		__nv_reservedSMEM_offset_0_alias,@"STO_CUDA_RESERVED_SHARED STV_DEFAULT"
__nv_reservedSMEM_offset_0_alias:
	.zero		0
	.zero		64


//--------------------- .nv.shared._Z27sumVectorGPUReductionKernelPiS_i --------------------------
	.section	.nv.shared._Z27sumVectorGPUReductionKernelPiS_i,"aw",@nobits
	.sectionflags	@""
	.align	16
	.zero		1024


//--------------------- .nv.shared._Z18sumVectorGPUKernelPiS_i --------------------------
	.section	.nv.shared._Z18sumVectorGPUKernelPiS_i,"aw",@nobits
	.sectionflags	@""
	.align	16
	.zero		1024


//--------------------- .nv.constant0._Z23finalizeReductionKernelPiS_i --------------------------
	.section	.nv.constant0._Z23finalizeReductionKernelPiS_i,"a",@progbits
	.sectionflags	@""
	.align	4
.nv.constant0._Z23finalizeReductionKernelPiS_i:
	.zero		916


//--------------------- .nv.constant0._Z27sumVectorGPUReductionKernelPiS_i --------------------------
	.section	.nv.constant0._Z27sumVectorGPUReductionKernelPiS_i,"a",@progbits
	.sectionflags	@""
	.align	4
.nv.constant0._Z27sumVectorGPUReductionKernelPiS_i:
	.zero		916


//--------------------- .nv.constant0._Z18sumVectorGPUKernelPiS_i --------------------------
	.section	.nv.constant0._Z18sumVectorGPUKernelPiS_i,"a",@progbits
	.sectionflags	@""
	.align	4
.nv.constant0._Z18sumVectorGPUKernelPiS_i:
	.zero		916


//--------------------- SYMBOLS --------------------------

	.type		.nv.reservedSmem.offset0,@object
	.size		.nv.reservedSmem.offset0,0x4
	.type		.nv.reservedSmem.cap,@object
	.size		.nv.reservedSmem.cap,0x4
